//
// Generated by NVIDIA NVVM Compiler
//
// Compiler Build ID: CL-36424714
// Cuda compilation tools, release 13.0, V13.0.88
// Based on NVVM 20.0.0
//

.version 9.0
.target sm_100
.address_size 64

	// .globl	_Z26SquareArraySharedViaGlobalPjj
.const .align 4 .b8 const_data[16384];
.extern .shared .align 16 .b8 shared_data[];

.visible .entry _Z26SquareArraySharedViaGlobalPjj(
	.param .u64 .ptr .align 1 _Z26SquareArraySharedViaGlobalPjj_param_0,
	.param .u32 _Z26SquareArraySharedViaGlobalPjj_param_1
)
{
	.reg .pred 	%p<3>;
	.reg .b32 	%r<16>;
	.reg .b64 	%rd<5>;

	ld.param.u64 	%rd2, [_Z26SquareArraySharedViaGlobalPjj_param_0];
	ld.param.u32 	%r9, [_Z26SquareArraySharedViaGlobalPjj_param_1];
	mov.u32 	%r1, %tid.x;
	mov.u32 	%r10, %ctaid.x;
	mov.u32 	%r2, %ntid.x;
	mad.lo.s32 	%r15, %r10, %r2, %r1;
	setp.ge.u32 	%p1, %r15, %r9;
	@%p1 bra 	$L__BB0_4;
	shl.b32 	%r11, %r1, 2;
	mov.u32 	%r12, shared_data;
	add.s32 	%r4, %r12, %r11;
	mov.u32 	%r13, %nctaid.x;
	mul.lo.s32 	%r5, %r2, %r13;
	cvta.to.global.u64 	%rd1, %rd2;
$L__BB0_2:
	mul.wide.s32 	%rd3, %r15, 4;
	add.s64 	%rd4, %rd1, %rd3;
	ld.global.u32 	%r7, [%rd4];
	mul.lo.s32 	%r14, %r7, %r7;
	st.global.u32 	[%rd4], %r14;
	add.s32 	%r15, %r15, %r5;
	setp.lt.u32 	%p2, %r15, %r9;
	@%p2 bra 	$L__BB0_2;
	st.shared.u32 	[%r4], %r7;
$L__BB0_4:
	ret;

}
	// .globl	_Z28SquareArrayRegisterViaGlobalPjj
.visible .entry _Z28SquareArrayRegisterViaGlobalPjj(
	.param .u64 .ptr .align 1 _Z28SquareArrayRegisterViaGlobalPjj_param_0,
	.param .u32 _Z28SquareArrayRegisterViaGlobalPjj_param_1
)
{
	.reg .pred 	%p<3>;
	.reg .b32 	%r<13>;
	.reg .b64 	%rd<5>;

	ld.param.u64 	%rd2, [_Z28SquareArrayRegisterViaGlobalPjj_param_0];
	ld.param.u32 	%r6, [_Z28SquareArrayRegisterViaGlobalPjj_param_1];
	mov.u32 	%r7, %tid.x;
	mov.u32 	%r8, %ctaid.x;
	mov.u32 	%r1, %ntid.x;
	mad.lo.s32 	%r12, %r8, %r1, %r7;
	setp.ge.u32 	%p1, %r12, %r6;
	@%p1 bra 	$L__BB1_3;
	mov.u32 	%r9, %nctaid.x;
	mul.lo.s32 	%r3, %r1, %r9;
	cvta.to.global.u64 	%rd1, %rd2;
$L__BB1_2:
	mul.wide.s32 	%rd3, %r12, 4;
	add.s64 	%rd4, %rd1, %rd3;
	ld.global.u32 	%r10, [%rd4];
	mul.lo.s32 	%r11, %r10, %r10;
	st.global.u32 	[%rd4], %r11;
	add.s32 	%r12, %r12, %r3;
	setp.lt.u32 	%p2, %r12, %r6;
	@%p2 bra 	$L__BB1_2;
$L__BB1_3:
	ret;

}
	// .globl	_Z25SquareArraySharedViaConstPjj
.visible .entry _Z25SquareArraySharedViaConstPjj(
	.param .u64 .ptr .align 1 _Z25SquareArraySharedViaConstPjj_param_0,
	.param .u32 _Z25SquareArraySharedViaConstPjj_param_1
)
{
	.reg .pred 	%p<3>;
	.reg .b32 	%r<17>;
	.reg .b64 	%rd<7>;

	ld.param.u64 	%rd2, [_Z25SquareArraySharedViaConstPjj_param_0];
	ld.param.u32 	%r9, [_Z25SquareArraySharedViaConstPjj_param_1];
	mov.u32 	%r1, %tid.x;
	mov.u32 	%r10, %ctaid.x;
	mov.u32 	%r2, %ntid.x;
	mad.lo.s32 	%r16, %r10, %r2, %r1;
	setp.ge.u32 	%p1, %r16, %r9;
	@%p1 bra 	$L__BB2_4;
	shl.b32 	%r11, %r1, 2;
	mov.u32 	%r12, shared_data;
	add.s32 	%r4, %r12, %r11;
	mov.u32 	%r13, %nctaid.x;
	mul.lo.s32 	%r5, %r2, %r13;
	cvta.to.global.u64 	%rd1, %rd2;
	mov.u64 	%rd4, const_data;
$L__BB2_2:
	mul.wide.s32 	%rd3, %r16, 4;
	add.s64 	%rd5, %rd4, %rd3;
	ld.const.u32 	%r7, [%rd5];
	add.s64 	%rd6, %rd1, %rd3;
	ld.global.u32 	%r14, [%rd6];
	mul.lo.s32 	%r15, %r14, %r7;
	st.global.u32 	[%rd6], %r15;
	add.s32 	%r16, %r16, %r5;
	setp.lt.u32 	%p2, %r16, %r9;
	@%p2 bra 	$L__BB2_2;
	st.shared.u32 	[%r4], %r7;
$L__BB2_4:
	ret;

}
	// .globl	_Z27SquareArrayRegisterViaConstPjj
.visible .entry _Z27SquareArrayRegisterViaConstPjj(
	.param .u64 .ptr .align 1 _Z27SquareArrayRegisterViaConstPjj_param_0,
	.param .u32 _Z27SquareArrayRegisterViaConstPjj_param_1
)
{
	.reg .pred 	%p<3>;
	.reg .b32 	%r<14>;
	.reg .b64 	%rd<7>;

	ld.param.u64 	%rd2, [_Z27SquareArrayRegisterViaConstPjj_param_0];
	ld.param.u32 	%r6, [_Z27SquareArrayRegisterViaConstPjj_param_1];
	mov.u32 	%r7, %tid.x;
	mov.u32 	%r8, %ctaid.x;
	mov.u32 	%r1, %ntid.x;
	mad.lo.s32 	%r13, %r8, %r1, %r7;
	setp.ge.u32 	%p1, %r13, %r6;
	@%p1 bra 	$L__BB3_3;
	mov.u32 	%r9, %nctaid.x;
	mul.lo.s32 	%r3, %r1, %r9;
	cvta.to.global.u64 	%rd1, %rd2;
	mov.u64 	%rd4, const_data;
$L__BB3_2:
	mul.wide.s32 	%rd3, %r13, 4;
	add.s64 	%rd5, %rd4, %rd3;
	ld.const.u32 	%r10, [%rd5];
	add.s64 	%rd6, %rd1, %rd3;
	ld.global.u32 	%r11, [%rd6];
	mul.lo.s32 	%r12, %r11, %r10;
	st.global.u32 	[%rd6], %r12;
	add.s32 	%r13, %r13, %r3;
	setp.lt.u32 	%p2, %r13, %r6;
	@%p2 bra 	$L__BB3_2;
$L__BB3_3:
	ret;

}


// ===== COMPILED SASS (sm_100) =====

	.target	sm_100

	.elftype	@"ET_EXEC"


//--------------------- .note.nv.tkinfo           --------------------------
	.section	.note.nv.tkinfo,"",@"SHT_NOTE"
	.sectionflags	@"SHF_NOTE_NV_TKINFO"
	.tkinfo
        /*0018*/ 	.word	0x00000002
        /*0030*/ 	.string	""
        /*0030*/ 	.string	"ptxas"
        /*0030*/ 	.string	"Cuda compilation tools, release 13.0, V13.0.88"
        /*0030*/ 	.string	"Build cuda_13.0.r13.0/compiler.36424714_0"
        /*0030*/ 	.string	"-arch sm_100 -m 64 "



//--------------------- .note.nv.cuinfo           --------------------------
	.section	.note.nv.cuinfo,"",@"SHT_NOTE"
	.sectionflags	@"SHF_NOTE_NV_CUINFO"
        /*0018*/ 	.short	0x0002
        /*001a*/ 	.short	0x0064
        /*001c*/ 	.short	0x0082
	.zero		2


//--------------------- .nv.info                  --------------------------
	.section	.nv.info,"",@"SHT_CUDA_INFO"
	.align	4


	//----- nvinfo : EIATTR_REGCOUNT
	.align		4
        /*0000*/ 	.byte	0x04, 0x2f
        /*0002*/ 	.short	(.L_2 - .L_1)
	.align		4
.L_1:
        /*0004*/ 	.word	index@(_Z26SquareArraySharedViaGlobalPjj)
        /*0008*/ 	.word	0x0000000e


	//----- nvinfo : EIATTR_FRAME_SIZE
	.align		4
.L_2:
        /*000c*/ 	.byte	0x04, 0x11
        /*000e*/ 	.short	(.L_4 - .L_3)
	.align		4
.L_3:
        /*0010*/ 	.word	index@(_Z26SquareArraySharedViaGlobalPjj)
        /*0014*/ 	.word	0x00000000


	//----- nvinfo : EIATTR_REGCOUNT
	.align		4
.L_4:
        /*0018*/ 	.byte	0x04, 0x2f
        /*001a*/ 	.short	(.L_6 - .L_5)
	.align		4
.L_5:
        /*001c*/ 	.word	index@(_Z28SquareArrayRegisterViaGlobalPjj)
        /*0020*/ 	.word	0x0000000c


	//----- nvinfo : EIATTR_FRAME_SIZE
	.align		4
.L_6:
        /*0024*/ 	.byte	0x04, 0x11
        /*0026*/ 	.short	(.L_8 - .L_7)
	.align		4
.L_7:
        /*0028*/ 	.word	index@(_Z28SquareArrayRegisterViaGlobalPjj)
        /*002c*/ 	.word	0x00000000


	//----- nvinfo : EIATTR_REGCOUNT
	.align		4
.L_8:
        /*0030*/ 	.byte	0x04, 0x2f
        /*0032*/ 	.short	(.L_10 - .L_9)
	.align		4
.L_9:
        /*0034*/ 	.word	index@(_Z25SquareArraySharedViaConstPjj)
        /*0038*/ 	.word	0x0000000a


	//----- nvinfo : EIATTR_FRAME_SIZE
	.align		4
.L_10:
        /*003c*/ 	.byte	0x04, 0x11
        /*003e*/ 	.short	(.L_12 - .L_11)
	.align		4
.L_11:
        /*0040*/ 	.word	index@(_Z25SquareArraySharedViaConstPjj)
        /*0044*/ 	.word	0x00000000


	//----- nvinfo : EIATTR_REGCOUNT
	.align		4
.L_12:
        /*0048*/ 	.byte	0x04, 0x2f
        /*004a*/ 	.short	(.L_14 - .L_13)
	.align		4
.L_13:
        /*004c*/ 	.word	index@(_Z27SquareArrayRegisterViaConstPjj)
        /*0050*/ 	.word	0x0000000a


	//----- nvinfo : EIATTR_FRAME_SIZE
	.align		4
.L_14:
        /*0054*/ 	.byte	0x04, 0x11
        /*0056*/ 	.short	(.L_16 - .L_15)
	.align		4
.L_15:
        /*0058*/ 	.word	index@(_Z27SquareArrayRegisterViaConstPjj)
        /*005c*/ 	.word	0x00000000


	//----- nvinfo : EIATTR_MIN_STACK_SIZE
	.align		4
.L_16:
        /*0060*/ 	.byte	0x04, 0x12
        /*0062*/ 	.short	(.L_18 - .L_17)
	.align		4
.L_17:
        /*0064*/ 	.word	index@(_Z27SquareArrayRegisterViaConstPjj)
        /*0068*/ 	.word	0x00000000


	//----- nvinfo : EIATTR_MIN_STACK_SIZE
	.align		4
.L_18:
        /*006c*/ 	.byte	0x04, 0x12
        /*006e*/ 	.short	(.L_20 - .L_19)
	.align		4
.L_19:
        /*0070*/ 	.word	index@(_Z25SquareArraySharedViaConstPjj)
        /*0074*/ 	.word	0x00000000


	//----- nvinfo : EIATTR_MIN_STACK_SIZE
	.align		4
.L_20:
        /*0078*/ 	.byte	0x04, 0x12
        /*007a*/ 	.short	(.L_22 - .L_21)
	.align		4
.L_21:
        /*007c*/ 	.word	index@(_Z28SquareArrayRegisterViaGlobalPjj)
        /*0080*/ 	.word	0x00000000


	//----- nvinfo : EIATTR_MIN_STACK_SIZE
	.align		4
.L_22:
        /*0084*/ 	.byte	0x04, 0x12
        /*0086*/ 	.short	(.L_24 - .L_23)
	.align		4
.L_23:
        /*0088*/ 	.word	index@(_Z26SquareArraySharedViaGlobalPjj)
        /*008c*/ 	.word	0x00000000
.L_24:


//--------------------- .nv.compat                --------------------------
	.section	.nv.compat,"",@"SHT_CUDA_COMPAT_INFO"
	.align	4
        /*0000*/ 	.byte	0x02, 0x09, 0x00, 0x00, 0x02, 0x02, 0x01, 0x00, 0x02, 0x05, 0x05, 0x00, 0x03, 0x07, 0x01, 0x01
        /*0010*/ 	.byte	0x02, 0x03, 0x00, 0x00, 0x02, 0x06, 0x01, 0x00, 0x04, 0x0b, 0x08, 0x00, 0x09, 0x00, 0x00, 0x00
        /*0020*/ 	.byte	0x00, 0x00, 0x00, 0x00


//--------------------- .nv.info._Z27SquareArrayRegisterViaConstPjj --------------------------
	.section	.nv.info._Z27SquareArrayRegisterViaConstPjj,"",@"SHT_CUDA_INFO"
	.sectionflags	@""
	.align	4


	//----- nvinfo : EIATTR_CUDA_API_VERSION
	.align		4
        /*0000*/ 	.byte	0x04, 0x37
        /*0002*/ 	.short	(.L_26 - .L_25)
.L_25:
        /*0004*/ 	.word	0x00000082


	//----- nvinfo : EIATTR_KPARAM_INFO
	.align		4
.L_26:
        /*0008*/ 	.byte	0x04, 0x17
        /*000a*/ 	.short	(.L_28 - .L_27)
.L_27:
        /*000c*/ 	.word	0x00000000
        /*0010*/ 	.short	0x0001
        /*0012*/ 	.short	0x0008
        /*0014*/ 	.byte	0x00, 0xf0, 0x11, 0x00


	//----- nvinfo : EIATTR_KPARAM_INFO
	.align		4
.L_28:
        /*0018*/ 	.byte	0x04, 0x17
        /*001a*/ 	.short	(.L_30 - .L_29)
.L_29:
        /*001c*/ 	.word	0x00000000
        /*0020*/ 	.short	0x0000
        /*0022*/ 	.short	0x0000
        /*0024*/ 	.byte	0x00, 0xf5, 0x21, 0x00


	//----- nvinfo : EIATTR_SPARSE_MMA_MASK
	.align		4
.L_30:
        /*0028*/ 	.byte	0x03, 0x50
        /*002a*/ 	.short	0x0000


	//----- nvinfo : EIATTR_MAXREG_COUNT
	.align		4
        /*002c*/ 	.byte	0x03, 0x1b
        /*002e*/ 	.short	0x00ff


	//----- nvinfo : EIATTR_MERCURY_ISA_VERSION
	.align		4
        /*0030*/ 	.byte	0x03, 0x5f
        /*0032*/ 	.short	0x0101


	//----- nvinfo : EIATTR_VRC_CTA_INIT_COUNT
	.align		4
        /*0034*/ 	.byte	0x02, 0x4a
	.zero		1
	.zero		1


	//----- nvinfo : EIATTR_EXIT_INSTR_OFFSETS
	.align		4
        /*0038*/ 	.byte	0x04, 0x1c
        /*003a*/ 	.short	(.L_32 - .L_31)


	//   ....[0]....
.L_31:
        /*003c*/ 	.word	0x00000070


	//   ....[1]....
        /*0040*/ 	.word	0x00000160


	//----- nvinfo : EIATTR_CRS_STACK_SIZE
	.align		4
.L_32:
        /*0044*/ 	.byte	0x04, 0x1e
        /*0046*/ 	.short	(.L_34 - .L_33)
.L_33:
        /*0048*/ 	.word	0x00000000


	//----- nvinfo : EIATTR_CBANK_PARAM_SIZE
	.align		4
.L_34:
        /*004c*/ 	.byte	0x03, 0x19
        /*004e*/ 	.short	0x000c


	//----- nvinfo : EIATTR_PARAM_CBANK
	.align		4
        /*0050*/ 	.byte	0x04, 0x0a
        /*0052*/ 	.short	(.L_36 - .L_35)
	.align		4
.L_35:
        /*0054*/ 	.word	index@(.nv.constant0._Z27SquareArrayRegisterViaConstPjj)
        /*0058*/ 	.short	0x0380
        /*005a*/ 	.short	0x000c


	//----- nvinfo : EIATTR_SW_WAR
	.align		4
.L_36:
        /*005c*/ 	.byte	0x04, 0x36
        /*005e*/ 	.short	(.L_38 - .L_37)
.L_37:
        /*0060*/ 	.word	0x00000008
.L_38:


//--------------------- .nv.info._Z25SquareArraySharedViaConstPjj --------------------------
	.section	.nv.info._Z25SquareArraySharedViaConstPjj,"",@"SHT_CUDA_INFO"
	.sectionflags	@""
	.align	4


	//----- nvinfo : EIATTR_CUDA_API_VERSION
	.align		4
        /*0000*/ 	.byte	0x04, 0x37
        /*0002*/ 	.short	(.L_40 - .L_39)
.L_39:
        /*0004*/ 	.word	0x00000082


	//----- nvinfo : EIATTR_KPARAM_INFO
	.align		4
.L_40:
        /*0008*/ 	.byte	0x04, 0x17
        /*000a*/ 	.short	(.L_42 - .L_41)
.L_41:
        /*000c*/ 	.word	0x00000000
        /*0010*/ 	.short	0x0001
        /*0012*/ 	.short	0x0008
        /*0014*/ 	.byte	0x00, 0xf0, 0x11, 0x00


	//----- nvinfo : EIATTR_KPARAM_INFO
	.align		4
.L_42:
        /*0018*/ 	.byte	0x04, 0x17
        /*001a*/ 	.short	(.L_44 - .L_43)
.L_43:
        /*001c*/ 	.word	0x00000000
        /*0020*/ 	.short	0x0000
        /*0022*/ 	.short	0x0000
        /*0024*/ 	.byte	0x00, 0xf5, 0x21, 0x00


	//----- nvinfo : EIATTR_SPARSE_MMA_MASK
	.align		4
.L_44:
        /*0028*/ 	.byte	0x03, 0x50
        /*002a*/ 	.short	0x0000


	//----- nvinfo : EIATTR_MAXREG_COUNT
	.align		4
        /*002c*/ 	.byte	0x03, 0x1b
        /*002e*/ 	.short	0x00ff


	//----- nvinfo : EIATTR_MERCURY_ISA_VERSION
	.align		4
        /*0030*/ 	.byte	0x03, 0x5f
        /*0032*/ 	.short	0x0101


	//----- nvinfo : EIATTR_VRC_CTA_INIT_COUNT
	.align		4
        /*0034*/ 	.byte	0x02, 0x4a
	.zero		1
	.zero		1


	//----- nvinfo : EIATTR_EXIT_INSTR_OFFSETS
	.align		4
        /*0038*/ 	.byte	0x04, 0x1c
        /*003a*/ 	.short	(.L_46 - .L_45)


	//   ....[0]....
.L_45:
        /*003c*/ 	.word	0x00000070


	//   ....[1]....
        /*0040*/ 	.word	0x000001d0


	//----- nvinfo : EIATTR_CRS_STACK_SIZE
	.align		4
.L_46:
        /*0044*/ 	.byte	0x04, 0x1e
        /*0046*/ 	.short	(.L_48 - .L_47)
.L_47:
        /*0048*/ 	.word	0x00000000


	//----- nvinfo : EIATTR_CBANK_PARAM_SIZE
	.align		4
.L_48:
        /*004c*/ 	.byte	0x03, 0x19
        /*004e*/ 	.short	0x000c


	//----- nvinfo : EIATTR_PARAM_CBANK
	.align		4
        /*0050*/ 	.byte	0x04, 0x0a
        /*0052*/ 	.short	(.L_50 - .L_49)
	.align		4
.L_49:
        /*0054*/ 	.word	index@(.nv.constant0._Z25SquareArraySharedViaConstPjj)
        /*0058*/ 	.short	0x0380
        /*005a*/ 	.short	0x000c


	//----- nvinfo : EIATTR_SW_WAR
	.align		4
.L_50:
        /*005c*/ 	.byte	0x04, 0x36
        /*005e*/ 	.short	(.L_52 - .L_51)
.L_51:
        /*0060*/ 	.word	0x00000008
.L_52:


//--------------------- .nv.info._Z28SquareArrayRegisterViaGlobalPjj --------------------------
	.section	.nv.info._Z28SquareArrayRegisterViaGlobalPjj,"",@"SHT_CUDA_INFO"
	.sectionflags	@""
	.align	4


	//----- nvinfo : EIATTR_CUDA_API_VERSION
	.align		4
        /*0000*/ 	.byte	0x04, 0x37
        /*0002*/ 	.short	(.L_54 - .L_53)
.L_53:
        /*0004*/ 	.word	0x00000082


	//----- nvinfo : EIATTR_KPARAM_INFO
	.align		4
.L_54:
        /*0008*/ 	.byte	0x04, 0x17
        /*000a*/ 	.short	(.L_56 - .L_55)
.L_55:
        /*000c*/ 	.word	0x00000000
        /*0010*/ 	.short	0x0001
        /*0012*/ 	.short	0x0008
        /*0014*/ 	.byte	0x00, 0xf0, 0x11, 0x00


	//----- nvinfo : EIATTR_KPARAM_INFO
	.align		4
.L_56:
        /*0018*/ 	.byte	0x04, 0x17
        /*001a*/ 	.short	(.L_58 - .L_57)
.L_57:
        /*001c*/ 	.word	0x00000000
        /*0020*/ 	.short	0x0000
        /*0022*/ 	.short	0x0000
        /*0024*/ 	.byte	0x00, 0xf5, 0x21, 0x00


	//----- nvinfo : EIATTR_SPARSE_MMA_MASK
	.align		4
.L_58:
        /*0028*/ 	.byte	0x03, 0x50
        /*002a*/ 	.short	0x0000


	//----- nvinfo : EIATTR_MAXREG_COUNT
	.align		4
        /*002c*/ 	.byte	0x03, 0x1b
        /*002e*/ 	.short	0x00ff


	//----- nvinfo : EIATTR_MERCURY_ISA_VERSION
	.align		4
        /*0030*/ 	.byte	0x03, 0x5f
        /*0032*/ 	.short	0x0101


	//----- nvinfo : EIATTR_VRC_CTA_INIT_COUNT
	.align		4
        /*0034*/ 	.byte	0x02, 0x4a
	.zero		1
	.zero		1


	//----- nvinfo : EIATTR_EXIT_INSTR_OFFSETS
	.align		4
        /*0038*/ 	.byte	0x04, 0x1c
        /*003a*/ 	.short	(.L_60 - .L_59)


	//   ....[0]....
.L_59:
        /*003c*/ 	.word	0x00000070


	//   ....[1]....
        /*0040*/ 	.word	0x00000130


	//----- nvinfo : EIATTR_CRS_STACK_SIZE
	.align		4
.L_60:
        /*0044*/ 	.byte	0x04, 0x1e
        /*0046*/ 	.short	(.L_62 - .L_61)
.L_61:
        /*0048*/ 	.word	0x00000000


	//----- nvinfo : EIATTR_CBANK_PARAM_SIZE
	.align		4
.L_62:
        /*004c*/ 	.byte	0x03, 0x19
        /*004e*/ 	.short	0x000c


	//----- nvinfo : EIATTR_PARAM_CBANK
	.align		4
        /*0050*/ 	.byte	0x04, 0x0a
        /*0052*/ 	.short	(.L_64 - .L_63)
	.align		4
.L_63:
        /*0054*/ 	.word	index@(.nv.constant0._Z28SquareArrayRegisterViaGlobalPjj)
        /*0058*/ 	.short	0x0380
        /*005a*/ 	.short	0x000c


	//----- nvinfo : EIATTR_SW_WAR
	.align		4
.L_64:
        /*005c*/ 	.byte	0x04, 0x36
        /*005e*/ 	.short	(.L_66 - .L_65)
.L_65:
        /*0060*/ 	.word	0x00000008
.L_66:


//--------------------- .nv.info._Z26SquareArraySharedViaGlobalPjj --------------------------
	.section	.nv.info._Z26SquareArraySharedViaGlobalPjj,"",@"SHT_CUDA_INFO"
	.sectionflags	@""
	.align	4


	//----- nvinfo : EIATTR_CUDA_API_VERSION
	.align		4
        /*0000*/ 	.byte	0x04, 0x37
        /*0002*/ 	.short	(.L_68 - .L_67)
.L_67:
        /*0004*/ 	.word	0x00000082


	//----- nvinfo : EIATTR_KPARAM_INFO
	.align		4
.L_68:
        /*0008*/ 	.byte	0x04, 0x17
        /*000a*/ 	.short	(.L_70 - .L_69)
.L_69:
        /*000c*/ 	.word	0x00000000
        /*0010*/ 	.short	0x0001
        /*0012*/ 	.short	0x0008
        /*0014*/ 	.byte	0x00, 0xf0, 0x11, 0x00


	//----- nvinfo : EIATTR_KPARAM_INFO
	.align		4
.L_70:
        /*0018*/ 	.byte	0x04, 0x17
        /*001a*/ 	.short	(.L_72 - .L_71)
.L_71:
        /*001c*/ 	.word	0x00000000
        /*0020*/ 	.short	0x0000
        /*0022*/ 	.short	0x0000
        /*0024*/ 	.byte	0x00, 0xf5, 0x21, 0x00


	//----- nvinfo : EIATTR_SPARSE_MMA_MASK
	.align		4
.L_72:
        /*0028*/ 	.byte	0x03, 0x50
        /*002a*/ 	.short	0x0000


	//----- nvinfo : EIATTR_MAXREG_COUNT
	.align		4
        /*002c*/ 	.byte	0x03, 0x1b
        /*002e*/ 	.short	0x00ff


	//----- nvinfo : EIATTR_MERCURY_ISA_VERSION
	.align		4
        /*0030*/ 	.byte	0x03, 0x5f
        /*0032*/ 	.short	0x0101


	//----- nvinfo : EIATTR_VRC_CTA_INIT_COUNT
	.align		4
        /*0034*/ 	.byte	0x02, 0x4a
	.zero		1
	.zero		1


	//----- nvinfo : EIATTR_EXIT_INSTR_OFFSETS
	.align		4
        /*0038*/ 	.byte	0x04, 0x1c
        /*003a*/ 	.short	(.L_74 - .L_73)


	//   ....[0]....
.L_73:
        /*003c*/ 	.word	0x00000070


	//   ....[1]....
        /*0040*/ 	.word	0x000001a0


	//----- nvinfo : EIATTR_CRS_STACK_SIZE
	.align		4
.L_74:
        /*0044*/ 	.byte	0x04, 0x1e
        /*0046*/ 	.short	(.L_76 - .L_75)
.L_75:
        /*0048*/ 	.word	0x00000000


	//----- nvinfo : EIATTR_CBANK_PARAM_SIZE
	.align		4
.L_76:
        /*004c*/ 	.byte	0x03, 0x19
        /*004e*/ 	.short	0x000c


	//----- nvinfo : EIATTR_PARAM_CBANK
	.align		4
        /*0050*/ 	.byte	0x04, 0x0a
        /*0052*/ 	.short	(.L_78 - .L_77)
	.align		4
.L_77:
        /*0054*/ 	.word	index@(.nv.constant0._Z26SquareArraySharedViaGlobalPjj)
        /*0058*/ 	.short	0x0380
        /*005a*/ 	.short	0x000c


	//----- nvinfo : EIATTR_SW_WAR
	.align		4
.L_78:
        /*005c*/ 	.byte	0x04, 0x36
        /*005e*/ 	.short	(.L_80 - .L_79)
.L_79:
        /*0060*/ 	.word	0x00000008
.L_80:


//--------------------- .nv.callgraph             --------------------------
	.section	.nv.callgraph,"",@"SHT_CUDA_CALLGRAPH"
	.align	4
	.sectionentsize	8
	.align		4
        /*0000*/ 	.word	0x00000000
	.align		4
        /*0004*/ 	.word	0xffffffff
	.align		4
        /*0008*/ 	.word	0x00000000
	.align		4
        /*000c*/ 	.word	0xfffffffe
	.align		4
        /*0010*/ 	.word	0x00000000
	.align		4
        /*0014*/ 	.word	0xfffffffd
	.align		4
        /*0018*/ 	.word	0x00000000
	.align		4
        /*001c*/ 	.word	0xfffffffc


//--------------------- .nv.constant3             --------------------------
	.section	.nv.constant3,"a",@progbits
	.align	4
.nv.constant3:
	.type		const_data,@object
	.size		const_data,(.L_0 - const_data)
const_data:
	.zero		16384
.L_0:


//--------------------- .text._Z27SquareArrayRegisterViaConstPjj --------------------------
	.section	.text._Z27SquareArrayRegisterViaConstPjj,"ax",@progbits
	.align	128
        .global         _Z27SquareArrayRegisterViaConstPjj
        .type           _Z27SquareArrayRegisterViaConstPjj,@function
        .size           _Z27SquareArrayRegisterViaConstPjj,(.L_x_10 - _Z27SquareArrayRegisterViaConstPjj)
        .other          _Z27SquareArrayRegisterViaConstPjj,@"STO_CUDA_ENTRY STV_DEFAULT"
_Z27SquareArrayRegisterViaConstPjj:
.text._Z27SquareArrayRegisterViaConstPjj:
[----:B------:R-:W-:Y:S01]  /*0000*/  LDC R1, c[0x0][0x37c] ;  /* 0x0000df00ff017b82 */ /* 0x000fe20000000800 */
[----:B------:R-:W0:Y:S07]  /*0010*/  S2R R0, SR_TID.X ;  /* 0x0000000000007919 */ /* 0x000e2e0000002100 */
[----:B------:R-:W0:Y:S01]  /*0020*/  S2UR UR4, SR_CTAID.X ;  /* 0x00000000000479c3 */ /* 0x000e220000002500 */
[----:B------:R-:W1:Y:S07]  /*0030*/  LDCU UR5, c[0x0][0x388] ;  /* 0x00007100ff0577ac */ /* 0x000e6e0008000800 */
[----:B------:R-:W0:Y:S02]  /*0040*/  LDC R7, c[0x0][0x360] ;  /* 0x0000d800ff077b82 */ /* 0x000e240000000800 */
[----:B0-----:R-:W-:-:S05]  /*0050*/  IMAD R0, R7, UR4, R0 ;  /* 0x0000000407007c24 */ /* 0x001fca000f8e0200 */
[----:B-1----:R-:W-:-:S13]  /*0060*/  ISETP.GE.U32.AND P0, PT, R0, UR5, PT ;  /* 0x0000000500007c0c */ /* 0x002fda000bf06070 */
[----:B------:R-:W-:Y:S05]  /*0070*/  @P0 EXIT ;  /* 0x000000000000094d */ /* 0x000fea0003800000 */
[----:B------:R-:W0:Y:S01]  /*0080*/  LDCU UR4, c[0x0][0x370] ;  /* 0x00006e00ff0477ac */ /* 0x000e220008000800 */
[----:B------:R-:W1:Y:S01]  /*0090*/  LDCU.64 UR6, c[0x0][0x358] ;  /* 0x00006b00ff0677ac */ /* 0x000e620008000a00 */
[----:B------:R-:W2:Y:S01]  /*00a0*/  LDCU.64 UR8, c[0x0][0x380] ;  /* 0x00007000ff0877ac */ /* 0x000ea20008000a00 */
[----:B0-----:R-:W-:-:S07]  /*00b0*/  IMAD R7, R7, UR4, RZ ;  /* 0x0000000407077c24 */ /* 0x001fce000f8e02ff */
.L_x_0:
[----:B0-----:R-:W-:-:S03]  /*00c0*/  IMAD.WIDE R2, R0, 0x4, RZ ;  /* 0x0000000400027825 */ /* 0x001fc600078e02ff */
[----:B--2---:R-:W-:-:S04]  /*00d0*/  IADD3 R4, P0, PT, R2, UR8, RZ ;  /* 0x0000000802047c10 */ /* 0x004fc8000ff1e0ff */
[----:B------:R-:W-:-:S05]  /*00e0*/  IADD3.X R5, PT, PT, R3, UR9, RZ, P0, !PT ;  /* 0x0000000903057c10 */ /* 0x000fca00087fe4ff */
[----:B-1----:R-:W2:Y:S01]  /*00f0*/  LDG.E R3, desc[UR6][R4.64] ;  /* 0x0000000604037981 */ /* 0x002ea2000c1e1900 */
[----:B------:R-:W2:Y:S01]  /*0100*/  LDC R2, c[0x3][R2] ;  /* 0x00c0000002027b82 */ /* 0x000ea20000000800 */
[----:B------:R-:W-:-:S04]  /*0110*/  IADD3 R0, PT, PT, R7, R0, RZ ;  /* 0x0000000007007210 */ /* 0x000fc80007ffe0ff */
[----:B------:R-:W-:Y:S01]  /*0120*/  ISETP.GE.U32.AND P0, PT, R0, UR5, PT ;  /* 0x0000000500007c0c */ /* 0x000fe2000bf06070 */
[----:B--2---:R-:W-:-:S05]  /*0130*/  IMAD R3, R2, R3, RZ ;  /* 0x0000000302037224 */ /* 0x004fca00078e02ff */
[----:B------:R0:W-:Y:S07]  /*0140*/  STG.E desc[UR6][R4.64], R3 ;  /* 0x0000000304007986 */ /* 0x0001ee000c101906 */
[----:B------:R-:W-:Y:S05]  /*0150*/  @!P0 BRA `(.L_x_0) ;  /* 0xfffffffc00d88947 */ /* 0x000fea000383ffff */
[----:B------:R-:W-:Y:S05]  /*0160*/  EXIT ;  /* 0x000000000000794d */ /* 0x000fea0003800000 */
.L_x_1:
[----:B------:R-:W-:-:S00]  /*0170*/  BRA `(.L_x_1) ;  /* 0xfffffffc00fc7947 */ /* 0x000fc0000383ffff */
[----:B------:R-:W-:-:S00]  /*0180*/  NOP ;  /* 0x0000000000007918 */ /* 0x000fc00000000000 */
[----:B------:R-:W-:-:S00]  /*0190*/  NOP ;  /* 0x0000000000007918 */ /* 0x000fc00000000000 */
[----:B------:R-:W-:-:S00]  /*01a0*/  NOP ;  /* 0x0000000000007918 */ /* 0x000fc00000000000 */
[----:B------:R-:W-:-:S00]  /*01b0*/  NOP ;  /* 0x0000000000007918 */ /* 0x000fc00000000000 */
[----:B------:R-:W-:-:S00]  /*01c0*/  NOP ;  /* 0x0000000000007918 */ /* 0x000fc00000000000 */
[----:B------:R-:W-:-:S00]  /*01d0*/  NOP ;  /* 0x0000000000007918 */ /* 0x000fc00000000000 */
[----:B------:R-:W-:-:S00]  /*01e0*/  NOP ;  /* 0x0000000000007918 */ /* 0x000fc00000000000 */
[----:B------:R-:W-:-:S00]  /*01f0*/  NOP ;  /* 0x0000000000007918 */ /* 0x000fc00000000000 */
.L_x_10:


//--------------------- .text._Z25SquareArraySharedViaConstPjj --------------------------
	.section	.text._Z25SquareArraySharedViaConstPjj,"ax",@progbits
	.align	128
        .global         _Z25SquareArraySharedViaConstPjj
        .type           _Z25SquareArraySharedViaConstPjj,@function
        .size           _Z25SquareArraySharedViaConstPjj,(.L_x_11 - _Z25SquareArraySharedViaConstPjj)
        .other          _Z25SquareArraySharedViaConstPjj,@"STO_CUDA_ENTRY STV_DEFAULT"
_Z25SquareArraySharedViaConstPjj:
.text._Z25SquareArraySharedViaConstPjj:
        /* <DEDUP_REMOVED lines=8> */
[----:B------:R-:W0:Y:S01]  /*0080*/  S2UR UR5, SR_CgaCtaId ;  /* 0x00000000000579c3 */ /* 0x000e220000008800 */
[----:B------:R-:W1:Y:S01]  /*0090*/  LDCU UR6, c[0x0][0x370] ;  /* 0x00006e00ff0677ac */ /* 0x000e620008000800 */
[----:B------:R-:W-:Y:S01]  /*00a0*/  BSSY.RECONVERGENT B0, `(.L_x_2) ;  /* 0x0000011000007945 */ /* 0x000fe20003800200 */
[----:B------:R-:W-:Y:S01]  /*00b0*/  UMOV UR4, 0x400 ;  /* 0x0000040000047882 */ /* 0x000fe20000000000 */
[----:B------:R-:W2:Y:S01]  /*00c0*/  LDCU.64 UR8, c[0x0][0x358] ;  /* 0x00006b00ff0877ac */ /* 0x000ea20008000a00 */
[----:B------:R-:W3:Y:S01]  /*00d0*/  LDCU.64 UR10, c[0x0][0x380] ;  /* 0x00007000ff0a77ac */ /* 0x000ee20008000a00 */
[----:B-1----:R-:W-:Y:S01]  /*00e0*/  IMAD R7, R7, UR6, RZ ;  /* 0x0000000607077c24 */ /* 0x002fe2000f8e02ff */
[----:B0-----:R-:W-:-:S06]  /*00f0*/  ULEA UR4, UR5, UR4, 0x18 ;  /* 0x0000000405047291 */ /* 0x001fcc000f8ec0ff */
[----:B--23--:R-:W-:-:S07]  /*0100*/  LEA R6, R6, UR4, 0x2 ;  /* 0x0000000406067c11 */ /* 0x00cfce000f8e10ff */
.L_x_3:
[----:B0-----:R-:W-:-:S03]  /*0110*/  IMAD.WIDE R2, R0, 0x4, RZ ;  /* 0x0000000400027825 */ /* 0x001fc600078e02ff */
[----:B------:R-:W-:-:S04]  /*0120*/  IADD3 R4, P0, PT, R2, UR10, RZ ;  /* 0x0000000a02047c10 */ /* 0x000fc8000ff1e0ff */
[----:B------:R-:W-:-:S05]  /*0130*/  IADD3.X R5, PT, PT, R3, UR11, RZ, P0, !PT ;  /* 0x0000000b03057c10 */ /* 0x000fca00087fe4ff */
[----:B------:R-:W2:Y:S01]  /*0140*/  LDG.E R3, desc[UR8][R4.64] ;  /* 0x0000000804037981 */ /* 0x000ea2000c1e1900 */
[----:B------:R-:W2:Y:S01]  /*0150*/  LDC R2, c[0x3][R2] ;  /* 0x00c0000002027b82 */ /* 0x000ea20000000800 */
[----:B------:R-:W-:-:S04]  /*0160*/  IADD3 R0, PT, PT, R7, R0, RZ ;  /* 0x0000000007007210 */ /* 0x000fc80007ffe0ff */
[----:B------:R-:W-:Y:S01]  /*0170*/  ISETP.GE.U32.AND P0, PT, R0, UR7, PT ;  /* 0x0000000700007c0c */ /* 0x000fe2000bf06070 */
[----:B--2---:R-:W-:-:S05]  /*0180*/  IMAD R3, R2, R3, RZ ;  /* 0x0000000302037224 */ /* 0x004fca00078e02ff */
[----:B------:R0:W-:Y:S07]  /*0190*/  STG.E desc[UR8][R4.64], R3 ;  /* 0x0000000304007986 */ /* 0x0001ee000c101908 */
[----:B------:R-:W-:Y:S05]  /*01a0*/  @!P0 BRA `(.L_x_3) ;  /* 0xfffffffc00d88947 */ /* 0x000fea000383ffff */
[----:B------:R-:W-:Y:S05]  /*01b0*/  BSYNC.RECONVERGENT B0 ;  /* 0x0000000000007941 */ /* 0x000fea0003800200 */
.L_x_2:
[----:B------:R-:W-:Y:S01]  /*01c0*/  STS [R6], R2 ;  /* 0x0000000206007388 */ /* 0x000fe20000000800 */
[----:B------:R-:W-:Y:S05]  /*01d0*/  EXIT ;  /* 0x000000000000794d */ /* 0x000fea0003800000 */
.L_x_4:
        /* <DEDUP_REMOVED lines=10> */
.L_x_11:


//--------------------- .text._Z28SquareArrayRegisterViaGlobalPjj --------------------------
	.section	.text._Z28SquareArrayRegisterViaGlobalPjj,"ax",@progbits
	.align	128
        .global         _Z28SquareArrayRegisterViaGlobalPjj
        .type           _Z28SquareArrayRegisterViaGlobalPjj,@function
        .size           _Z28SquareArrayRegisterViaGlobalPjj,(.L_x_12 - _Z28SquareArrayRegisterViaGlobalPjj)
        .other          _Z28SquareArrayRegisterViaGlobalPjj,@"STO_CUDA_ENTRY STV_DEFAULT"
_Z28SquareArrayRegisterViaGlobalPjj:
.text._Z28SquareArrayRegisterViaGlobalPjj:
        /* <DEDUP_REMOVED lines=8> */
[----:B------:R-:W0:Y:S01]  /*0080*/  LDC.64 R4, c[0x0][0x380] ;  /* 0x0000e000ff047b82 */ /* 0x000e220000000a00 */
[----:B------:R-:W1:Y:S01]  /*0090*/  LDCU UR4, c[0x0][0x370] ;  /* 0x00006e00ff0477ac */ /* 0x000e620008000800 */
[----:B------:R-:W2:Y:S01]  /*00a0*/  LDCU.64 UR6, c[0x0][0x358] ;  /* 0x00006b00ff0677ac */ /* 0x000ea20008000a00 */
[----:B-1----:R-:W-:-:S07]  /*00b0*/  IMAD R7, R7, UR4, RZ ;  /* 0x0000000407077c24 */ /* 0x002fce000f8e02ff */
.L_x_5:
[----:B01----:R-:W-:-:S05]  /*00c0*/  IMAD.WIDE R2, R0, 0x4, R4 ;  /* 0x0000000400027825 */ /* 0x003fca00078e0204 */
[----:B--2---:R-:W2:Y:S01]  /*00d0*/  LDG.E R6, desc[UR6][R2.64] ;  /* 0x0000000602067981 */ /* 0x004ea2000c1e1900 */
[----:B------:R-:W-:-:S04]  /*00e0*/  IADD3 R0, PT, PT, R7, R0, RZ ;  /* 0x0000000007007210 */ /* 0x000fc80007ffe0ff */
[----:B------:R-:W-:Y:S01]  /*00f0*/  ISETP.GE.U32.AND P0, PT, R0, UR5, PT ;  /* 0x0000000500007c0c */ /* 0x000fe2000bf06070 */
[----:B--2---:R-:W-:-:S05]  /*0100*/  IMAD R9, R6, R6, RZ ;  /* 0x0000000606097224 */ /* 0x004fca00078e02ff */
[----:B------:R1:W-:Y:S07]  /*0110*/  STG.E desc[UR6][R2.64], R9 ;  /* 0x0000000902007986 */ /* 0x0003ee000c101906 */
[----:B------:R-:W-:Y:S05]  /*0120*/  @!P0 BRA `(.L_x_5) ;  /* 0xfffffffc00e48947 */ /* 0x000fea000383ffff */
[----:B------:R-:W-:Y:S05]  /*0130*/  EXIT ;  /* 0x000000000000794d */ /* 0x000fea0003800000 */
.L_x_6:
        /* <DEDUP_REMOVED lines=12> */
.L_x_12:


//--------------------- .text._Z26SquareArraySharedViaGlobalPjj --------------------------
	.section	.text._Z26SquareArraySharedViaGlobalPjj,"ax",@progbits
	.align	128
        .global         _Z26SquareArraySharedViaGlobalPjj
        .type           _Z26SquareArraySharedViaGlobalPjj,@function
        .size           _Z26SquareArraySharedViaGlobalPjj,(.L_x_13 - _Z26SquareArraySharedViaGlobalPjj)
        .other          _Z26SquareArraySharedViaGlobalPjj,@"STO_CUDA_ENTRY STV_DEFAULT"
_Z26SquareArraySharedViaGlobalPjj:
.text._Z26SquareArraySharedViaGlobalPjj:
        /* <DEDUP_REMOVED lines=12> */
[----:B------:R-:W2:Y:S04]  /*00c0*/  LDCU.64 UR8, c[0x0][0x358] ;  /* 0x00006b00ff0877ac */ /* 0x000ea80008000a00 */
[----:B------:R-:W3:Y:S01]  /*00d0*/  LDC.64 R4, c[0x0][0x380] ;  /* 0x0000e000ff047b82 */ /* 0x000ee20000000a00 */
[----:B-1----:R-:W-:Y:S01]  /*00e0*/  IMAD R7, R7, UR6, RZ ;  /* 0x0000000607077c24 */ /* 0x002fe2000f8e02ff */
[----:B0-----:R-:W-:-:S06]  /*00f0*/  ULEA UR4, UR5, UR4, 0x18 ;  /* 0x0000000405047291 */ /* 0x001fcc000f8ec0ff */
[----:B--2---:R-:W-:-:S07]  /*0100*/  LEA R6, R6, UR4, 0x2 ;  /* 0x0000000406067c11 */ /* 0x004fce000f8e10ff */
.L_x_8:
[----:B0--3--:R-:W-:-:S05]  /*0110*/  IMAD.WIDE R2, R0, 0x4, R4 ;  /* 0x0000000400027825 */ /* 0x009fca00078e0204 */
[----:B------:R-:W2:Y:S01]  /*0120*/  LDG.E R11, desc[UR8][R2.64] ;  /* 0x00000008020b7981 */ /* 0x000ea2000c1e1900 */
[----:B------:R-:W-:-:S04]  /*0130*/  IADD3 R0, PT, PT, R7, R0, RZ ;  /* 0x0000000007007210 */ /* 0x000fc80007ffe0ff */
[----:B------:R-:W-:Y:S01]  /*0140*/  ISETP.GE.U32.AND P0, PT, R0, UR7, PT ;  /* 0x0000000700007c0c */ /* 0x000fe2000bf06070 */
[----:B--2---:R-:W-:-:S05]  /*0150*/  IMAD R9, R11, R11, RZ ;  /* 0x0000000b0b097224 */ /* 0x004fca00078e02ff */
[----:B------:R0:W-:Y:S07]  /*0160*/  STG.E desc[UR8][R2.64], R9 ;  /* 0x0000000902007986 */ /* 0x0001ee000c101908 */
[----:B------:R-:W-:Y:S05]  /*0170*/  @!P0 BRA `(.L_x_8) ;  /* 0xfffffffc00e48947 */ /* 0x000fea000383ffff */
[----:B------:R-:W-:Y:S05]  /*0180*/  BSYNC.RECONVERGENT B0 ;  /* 0x0000000000007941 */ /* 0x000fea0003800200 */
.L_x_7:
[----:B------:R-:W-:Y:S01]  /*0190*/  STS [R6], R11 ;  /* 0x0000000b06007388 */ /* 0x000fe20000000800 */
[----:B------:R-:W-:Y:S05]  /*01a0*/  EXIT ;  /* 0x000000000000794d */ /* 0x000fea0003800000 */
.L_x_9:
        /* <DEDUP_REMOVED lines=13> */
.L_x_13:


//--------------------- .nv.shared._Z27SquareArrayRegisterViaConstPjj --------------------------
	.section	.nv.shared._Z27SquareArrayRegisterViaConstPjj,"aw",@nobits
	.sectionflags	@""
	.align	16
	.zero		1024


//--------------------- .nv.shared.reserved.0     --------------------------
	.section	.nv.shared.reserved.0,"aw",@nobits
	.weak		__nv_reservedSMEM_offset_0_alias
	.size		__nv_reservedSMEM_offset_0_alias, 0, 64
	.other		__nv_reservedSMEM_offset_0_alias,@"STO_CUDA_RESERVED_SHARED STV_DEFAULT"
__nv_reservedSMEM_offset_0_alias:
	.zero		0
	.zero		64


//--------------------- .nv.shared._Z25SquareArraySharedViaConstPjj --------------------------
	.section	.nv.shared._Z25SquareArraySharedViaConstPjj,"aw",@nobits
	.sectionflags	@""
	.align	16
	.zero		1024


//--------------------- .nv.shared._Z28SquareArrayRegisterViaGlobalPjj --------------------------
	.section	.nv.shared._Z28SquareArrayRegisterViaGlobalPjj,"aw",@nobits
	.sectionflags	@""
	.align	16
	.zero		1024


//--------------------- .nv.shared._Z26SquareArraySharedViaGlobalPjj --------------------------
	.section	.nv.shared._Z26SquareArraySharedViaGlobalPjj,"aw",@nobits
	.sectionflags	@""
	.align	16
	.zero		1024


//--------------------- .nv.constant0._Z27SquareArrayRegisterViaConstPjj --------------------------
	.section	.nv.constant0._Z27SquareArrayRegisterViaConstPjj,"a",@progbits
	.sectionflags	@""
	.align	4
.nv.constant0._Z27SquareArrayRegisterViaConstPjj:
	.zero		908


//--------------------- .nv.constant0._Z25SquareArraySharedViaConstPjj --------------------------
	.section	.nv.constant0._Z25SquareArraySharedViaConstPjj,"a",@progbits
	.sectionflags	@""
	.align	4
.nv.constant0._Z25SquareArraySharedViaConstPjj:
	.zero		908


//--------------------- .nv.constant0._Z28SquareArrayRegisterViaGlobalPjj --------------------------
	.section	.nv.constant0._Z28SquareArrayRegisterViaGlobalPjj,"a",@progbits
	.sectionflags	@""
	.align	4
.nv.constant0._Z28SquareArrayRegisterViaGlobalPjj:
	.zero		908


//--------------------- .nv.constant0._Z26SquareArraySharedViaGlobalPjj --------------------------
	.section	.nv.constant0._Z26SquareArraySharedViaGlobalPjj,"a",@progbits
	.sectionflags	@""
	.align	4
.nv.constant0._Z26SquareArraySharedViaGlobalPjj:
	.zero		908


//--------------------- SYMBOLS --------------------------

	.type		.nv.reservedSmem.offset0,@object
	.size		.nv.reservedSmem.offset0,0x4
	.type		.nv.reservedSmem.cap,@object
	.size		.nv.reservedSmem.cap,0x4
